//
// Generated by NVIDIA NVVM Compiler
//
// Compiler Build ID: CL-36424714
// Cuda compilation tools, release 13.0, V13.0.88
// Based on NVVM 20.0.0
//

.version 9.0
.target sm_100
.address_size 64

	// .globl	_Z7fractaliiPh

.visible .entry _Z7fractaliiPh(
	.param .u32 _Z7fractaliiPh_param_0,
	.param .u32 _Z7fractaliiPh_param_1,
	.param .u64 .ptr .align 1 _Z7fractaliiPh_param_2
)
{
	.reg .pred 	%p<10>;
	.reg .b32 	%r<25>;
	.reg .b32 	%f<68>;
	.reg .b64 	%rd<9>;
	.reg .b64 	%fd<6>;

	ld.param.u32 	%r8, [_Z7fractaliiPh_param_0];
	ld.param.u32 	%r9, [_Z7fractaliiPh_param_1];
	ld.param.u64 	%rd2, [_Z7fractaliiPh_param_2];
	mov.u32 	%r10, %tid.x;
	cvt.u64.u32 	%rd3, %r10;
	mov.u32 	%r11, %ctaid.x;
	mov.u32 	%r12, %ntid.x;
	mul.wide.u32 	%rd4, %r11, %r12;
	add.s64 	%rd1, %rd4, %rd3;
	mul.lo.s32 	%r1, %r8, %r8;
	mul.lo.s32 	%r13, %r1, %r9;
	cvt.s64.s32 	%rd5, %r13;
	setp.gt.s64 	%p1, %rd1, %rd5;
	@%p1 bra 	$L__BB0_7;
	cvt.u32.u64 	%r2, %rd1;
	div.u32 	%r3, %r2, %r1;
	cvt.rn.f32.u32 	%f1, %r3;
	setp.gt.u32 	%p2, %r1, %r2;
	mov.f32 	%f65, 0f3F800000;
	@%p2 bra 	$L__BB0_4;
	mov.f32 	%f12, 0f30EC8E90;
	mov.f32 	%f13, 0f3F019EC9;
	mul.rn.f32 	%f14, %f13, %f12;
	mov.f32 	%f15, 0f3A280388;
	mov.f32 	%f16, 0f3DF63E5E;
	mul.rn.f32 	%f17, %f16, %f15;
	mul.f32 	%f18, %f17, 0f40400000;
	fma.rn.f32 	%f19, %f14, 0f3FB8AA3B, 0fB064CFE0;
	fma.rn.f32 	%f20, 0fBCCF6468, 0f32A55E34, %f19;
	fma.rn.f32 	%f21, %f18, %f14, %f20;
	fma.rn.f32 	%f22, %f17, 0fBCCF6468, %f21;
	mov.f32 	%f23, 0fBD159A13;
	add.rn.f32 	%f24, %f23, %f22;
	mul.rn.f32 	%f25, %f24, %f1;
	cvt.rni.f32.f32 	%f26, %f25;
	sub.f32 	%f27, %f25, %f26;
	neg.f32 	%f28, %f25;
	fma.rn.f32 	%f29, %f24, %f1, %f28;
	mov.f32 	%f30, 0f3D159A13;
	add.rn.f32 	%f31, %f24, %f30;
	neg.f32 	%f32, %f31;
	add.rn.f32 	%f33, %f22, %f32;
	fma.rn.f32 	%f34, %f33, %f1, %f29;
	add.f32 	%f35, %f27, %f34;
	setp.gt.f32 	%p3, %f26, 0f00000000;
	selp.b32 	%r14, 0, -2097152000, %p3;
	abs.f32 	%f36, %f1;
	setp.num.f32 	%p4, %f36, %f36;
	setp.lt.f32 	%p5, %f25, 0f00000000;
	selp.f32 	%f37, 0f00000000, 0f7F800000, %p5;
	abs.f32 	%f38, %f25;
	setp.gt.f32 	%p6, %f38, 0f43180000;
	cvt.rzi.s32.f32 	%r15, %f26;
	shl.b32 	%r16, %r15, 23;
	sub.s32 	%r17, %r16, %r14;
	mov.b32 	%f39, %r17;
	add.s32 	%r18, %r14, 2130706432;
	mov.b32 	%f40, %r18;
	fma.rn.f32 	%f41, %f35, 0f391FCB8E, 0f3AAF85ED;
	fma.rn.f32 	%f42, %f41, %f35, 0f3C1D9856;
	fma.rn.f32 	%f43, %f42, %f35, 0f3D6357BB;
	fma.rn.f32 	%f44, %f43, %f35, 0f3E75FDEC;
	fma.rn.f32 	%f45, %f44, %f35, 0f3F317218;
	fma.rn.f32 	%f46, %f45, %f35, 0f3F800000;
	mul.f32 	%f47, %f46, %f40;
	mul.f32 	%f48, %f47, %f39;
	selp.f32 	%f65, %f37, %f48, %p6;
	@%p4 bra 	$L__BB0_4;
	mov.f32 	%f49, 0f3F79999A;
	add.rn.f32 	%f65, %f49, %f1;
$L__BB0_4:
	mul.f32 	%f50, %f65, 0f3B473ABD;
	div.s32 	%r20, %r2, %r8;
	mul.lo.s32 	%r21, %r20, %r8;
	sub.s32 	%r4, %r2, %r21;
	mov.f32 	%f51, 0fBD64BF41;
	sub.f32 	%f52, %f51, %f50;
	mov.f32 	%f53, 0fBF2B1670;
	sub.f32 	%f54, %f53, %f50;
	add.f32 	%f55, %f50, %f50;
	cvt.rn.f32.s32 	%f56, %r8;
	div.rn.f32 	%f57, %f55, %f56;
	rem.s32 	%r5, %r20, %r8;
	cvt.rn.f32.s32 	%f58, %r5;
	fma.rn.f32 	%f67, %f57, %f58, %f54;
	cvt.rn.f32.u32 	%f59, %r4;
	fma.rn.f32 	%f6, %f57, %f59, %f52;
	cvt.f64.f32 	%fd1, %f67;
	mov.b32 	%r24, 256;
	mov.f32 	%f66, %f6;
$L__BB0_5:
	mul.f32 	%f60, %f66, %f66;
	mul.f32 	%f61, %f67, %f67;
	cvt.f64.f32 	%fd2, %f66;
	add.f64 	%fd3, %fd2, %fd2;
	cvt.f64.f32 	%fd4, %f67;
	fma.rn.f64 	%fd5, %fd3, %fd4, %fd1;
	cvt.rn.f32.f64 	%f67, %fd5;
	sub.f32 	%f62, %f60, %f61;
	add.f32 	%f66, %f6, %f62;
	add.s32 	%r7, %r24, -1;
	setp.gt.u32 	%p7, %r24, 1;
	add.f32 	%f63, %f60, %f61;
	setp.le.f32 	%p8, %f63, 0f40A00000;
	and.pred  	%p9, %p7, %p8;
	mov.u32 	%r24, %r7;
	@%p9 bra 	$L__BB0_5;
	mad.lo.s32 	%r22, %r3, %r8, %r5;
	mad.lo.s32 	%r23, %r22, %r8, %r4;
	cvt.s64.s32 	%rd6, %r23;
	cvta.to.global.u64 	%rd7, %rd2;
	add.s64 	%rd8, %rd7, %rd6;
	st.global.u8 	[%rd8], %r7;
$L__BB0_7:
	ret;

}


// ===== COMPILED SASS (sm_100) =====

	.target	sm_100

	.elftype	@"ET_EXEC"


//--------------------- .note.nv.tkinfo           --------------------------
	.section	.note.nv.tkinfo,"",@"SHT_NOTE"
	.sectionflags	@"SHF_NOTE_NV_TKINFO"
	.tkinfo
        /*0018*/ 	.word	0x00000002
        /*0030*/ 	.string	""
        /*0030*/ 	.string	"ptxas"
        /*0030*/ 	.string	"Cuda compilation tools, release 13.0, V13.0.88"
        /*0030*/ 	.string	"Build cuda_13.0.r13.0/compiler.36424714_0"
        /*0030*/ 	.string	"-arch sm_100 -m 64 "



//--------------------- .note.nv.cuinfo           --------------------------
	.section	.note.nv.cuinfo,"",@"SHT_NOTE"
	.sectionflags	@"SHF_NOTE_NV_CUINFO"
        /*0018*/ 	.short	0x0002
        /*001a*/ 	.short	0x0064
        /*001c*/ 	.short	0x0082
	.zero		2


//--------------------- .nv.info                  --------------------------
	.section	.nv.info,"",@"SHT_CUDA_INFO"
	.align	4


	//----- nvinfo : EIATTR_REGCOUNT
	.align		4
        /*0000*/ 	.byte	0x04, 0x2f
        /*0002*/ 	.short	(.L_1 - .L_0)
	.align		4
.L_0:
        /*0004*/ 	.word	index@(_Z7fractaliiPh)
        /*0008*/ 	.word	0x00000013


	//----- nvinfo : EIATTR_FRAME_SIZE
	.align		4
.L_1:
        /*000c*/ 	.byte	0x04, 0x11
        /*000e*/ 	.short	(.L_3 - .L_2)
	.align		4
.L_2:
        /*0010*/ 	.word	index@($__internal_0_$__cuda_sm3x_div_rn_noftz_f32_slowpath)
        /*0014*/ 	.word	0x00000000


	//----- nvinfo : EIATTR_FRAME_SIZE
	.align		4
.L_3:
        /*0018*/ 	.byte	0x04, 0x11
        /*001a*/ 	.short	(.L_5 - .L_4)
	.align		4
.L_4:
        /*001c*/ 	.word	index@(_Z7fractaliiPh)
        /*0020*/ 	.word	0x00000000


	//----- nvinfo : EIATTR_MIN_STACK_SIZE
	.align		4
.L_5:
        /*0024*/ 	.byte	0x04, 0x12
        /*0026*/ 	.short	(.L_7 - .L_6)
	.align		4
.L_6:
        /*0028*/ 	.word	index@(_Z7fractaliiPh)
        /*002c*/ 	.word	0x00000000
.L_7:


//--------------------- .nv.compat                --------------------------
	.section	.nv.compat,"",@"SHT_CUDA_COMPAT_INFO"
	.align	4
        /*0000*/ 	.byte	0x02, 0x09, 0x00, 0x00, 0x02, 0x02, 0x01, 0x00, 0x02, 0x05, 0x05, 0x00, 0x03, 0x07, 0x01, 0x01
        /*0010*/ 	.byte	0x02, 0x03, 0x00, 0x00, 0x02, 0x06, 0x01, 0x00, 0x04, 0x0b, 0x08, 0x00, 0x01, 0x00, 0x00, 0x00
        /*0020*/ 	.byte	0x00, 0x00, 0x00, 0x00


//--------------------- .nv.info._Z7fractaliiPh   --------------------------
	.section	.nv.info._Z7fractaliiPh,"",@"SHT_CUDA_INFO"
	.sectionflags	@""
	.align	4


	//----- nvinfo : EIATTR_CUDA_API_VERSION
	.align		4
        /*0000*/ 	.byte	0x04, 0x37
        /*0002*/ 	.short	(.L_9 - .L_8)
.L_8:
        /*0004*/ 	.word	0x00000082


	//----- nvinfo : EIATTR_KPARAM_INFO
	.align		4
.L_9:
        /*0008*/ 	.byte	0x04, 0x17
        /*000a*/ 	.short	(.L_11 - .L_10)
.L_10:
        /*000c*/ 	.word	0x00000000
        /*0010*/ 	.short	0x0002
        /*0012*/ 	.short	0x0008
        /*0014*/ 	.byte	0x00, 0xf5, 0x21, 0x00


	//----- nvinfo : EIATTR_KPARAM_INFO
	.align		4
.L_11:
        /*0018*/ 	.byte	0x04, 0x17
        /*001a*/ 	.short	(.L_13 - .L_12)
.L_12:
        /*001c*/ 	.word	0x00000000
        /*0020*/ 	.short	0x0001
        /*0022*/ 	.short	0x0004
        /*0024*/ 	.byte	0x00, 0xf0, 0x11, 0x00


	//----- nvinfo : EIATTR_KPARAM_INFO
	.align		4
.L_13:
        /*0028*/ 	.byte	0x04, 0x17
        /*002a*/ 	.short	(.L_15 - .L_14)
.L_14:
        /*002c*/ 	.word	0x00000000
        /*0030*/ 	.short	0x0000
        /*0032*/ 	.short	0x0000
        /*0034*/ 	.byte	0x00, 0xf0, 0x11, 0x00


	//----- nvinfo : EIATTR_SPARSE_MMA_MASK
	.align		4
.L_15:
        /*0038*/ 	.byte	0x03, 0x50
        /*003a*/ 	.short	0x0000


	//----- nvinfo : EIATTR_MAXREG_COUNT
	.align		4
        /*003c*/ 	.byte	0x03, 0x1b
        /*003e*/ 	.short	0x00ff


	//----- nvinfo : EIATTR_MERCURY_ISA_VERSION
	.align		4
        /*0040*/ 	.byte	0x03, 0x5f
        /*0042*/ 	.short	0x0101


	//----- nvinfo : EIATTR_VRC_CTA_INIT_COUNT
	.align		4
        /*0044*/ 	.byte	0x02, 0x4a
	.zero		1
	.zero		1


	//----- nvinfo : EIATTR_EXIT_INSTR_OFFSETS
	.align		4
        /*0048*/ 	.byte	0x04, 0x1c
        /*004a*/ 	.short	(.L_17 - .L_16)


	//   ....[0]....
.L_16:
        /*004c*/ 	.word	0x000000c0


	//   ....[1]....
        /*0050*/ 	.word	0x00000a90


	//----- nvinfo : EIATTR_CRS_STACK_SIZE
	.align		4
.L_17:
        /*0054*/ 	.byte	0x04, 0x1e
        /*0056*/ 	.short	(.L_19 - .L_18)
.L_18:
        /*0058*/ 	.word	0x00000000


	//----- nvinfo : EIATTR_CBANK_PARAM_SIZE
	.align		4
.L_19:
        /*005c*/ 	.byte	0x03, 0x19
        /*005e*/ 	.short	0x0010


	//----- nvinfo : EIATTR_PARAM_CBANK
	.align		4
        /*0060*/ 	.byte	0x04, 0x0a
        /*0062*/ 	.short	(.L_21 - .L_20)
	.align		4
.L_20:
        /*0064*/ 	.word	index@(.nv.constant0._Z7fractaliiPh)
        /*0068*/ 	.short	0x0380
        /*006a*/ 	.short	0x0010


	//----- nvinfo : EIATTR_SW_WAR
	.align		4
.L_21:
        /*006c*/ 	.byte	0x04, 0x36
        /*006e*/ 	.short	(.L_23 - .L_22)
.L_22:
        /*0070*/ 	.word	0x00000008
.L_23:


//--------------------- .nv.callgraph             --------------------------
	.section	.nv.callgraph,"",@"SHT_CUDA_CALLGRAPH"
	.align	4
	.sectionentsize	8
	.align		4
        /*0000*/ 	.word	0x00000000
	.align		4
        /*0004*/ 	.word	0xffffffff
	.align		4
        /*0008*/ 	.word	0x00000000
	.align		4
        /*000c*/ 	.word	0xfffffffe
	.align		4
        /*0010*/ 	.word	0x00000000
	.align		4
        /*0014*/ 	.word	0xfffffffd
	.align		4
        /*0018*/ 	.word	0x00000000
	.align		4
        /*001c*/ 	.word	0xfffffffc


//--------------------- .text._Z7fractaliiPh      --------------------------
	.section	.text._Z7fractaliiPh,"ax",@progbits
	.align	128
        .global         _Z7fractaliiPh
        .type           _Z7fractaliiPh,@function
        .size           _Z7fractaliiPh,(.L_x_18 - _Z7fractaliiPh)
        .other          _Z7fractaliiPh,@"STO_CUDA_ENTRY STV_DEFAULT"
_Z7fractaliiPh:
.text._Z7fractaliiPh:
[----:B------:R-:W-:Y:S01]  /*0000*/  LDC R1, c[0x0][0x37c] ;  /* 0x0000df00ff017b82 */ /* 0x000fe20000000800 */
[----:B------:R-:W0:Y:S07]  /*0010*/  S2R R6, SR_TID.X ;  /* 0x0000000000067919 */ /* 0x000e2e0000002100 */
[----:B------:R-:W1:Y:S01]  /*0020*/  LDC.64 R2, c[0x0][0x380] ;  /* 0x0000e000ff027b82 */ /* 0x000e620000000a00 */
[----:B------:R-:W-:-:S07]  /*0030*/  IMAD.MOV.U32 R7, RZ, RZ, RZ ;  /* 0x000000ffff077224 */ /* 0x000fce00078e00ff */
[----:B------:R-:W0:Y:S08]  /*0040*/  S2UR UR4, SR_CTAID.X ;  /* 0x00000000000479c3 */ /* 0x000e300000002500 */
[----:B------:R-:W0:Y:S01]  /*0050*/  LDC R5, c[0x0][0x360] ;  /* 0x0000d800ff057b82 */ /* 0x000e220000000800 */
[----:B-1----:R-:W-:-:S04]  /*0060*/  IMAD R9, R2, R2, RZ ;  /* 0x0000000202097224 */ /* 0x002fc800078e02ff */
[----:B------:R-:W-:Y:S02]  /*0070*/  IMAD R3, R9, R3, RZ ;  /* 0x0000000309037224 */ /* 0x000fe400078e02ff */
[----:B0-----:R-:W-:-:S03]  /*0080*/  IMAD.WIDE.U32 R6, R5, UR4, R6 ;  /* 0x0000000405067c25 */ /* 0x001fc6000f8e0006 */
[----:B------:R-:W-:Y:S02]  /*0090*/  ISETP.GT.U32.AND P0, PT, R6, R3, PT ;  /* 0x000000030600720c */ /* 0x000fe40003f04070 */
[----:B------:R-:W-:-:S04]  /*00a0*/  SHF.R.S32.HI R3, RZ, 0x1f, R3 ;  /* 0x0000001fff037819 */ /* 0x000fc80000011403 */
[----:B------:R-:W-:-:S13]  /*00b0*/  ISETP.GT.AND.EX P0, PT, R7, R3, PT, P0 ;  /* 0x000000030700720c */ /* 0x000fda0003f04300 */
[----:B------:R-:W-:Y:S05]  /*00c0*/  @P0 EXIT ;  /* 0x000000000000094d */ /* 0x000fea0003800000 */
[----:B------:R-:W-:Y:S01]  /*00d0*/  IABS R8, R2 ;  /* 0x0000000200087213 */ /* 0x000fe20000000000 */
[----:B------:R-:W0:Y:S01]  /*00e0*/  I2F.U32.RP R0, R9 ;  /* 0x0000000900007306 */ /* 0x000e220000209000 */
[----:B------:R-:W-:Y:S02]  /*00f0*/  HFMA2 R4, -RZ, RZ, 0, 0 ;  /* 0x00000000ff047431 */ /* 0x000fe400000001ff */
[----:B------:R-:W-:Y:S01]  /*0100*/  IMAD.MOV R13, RZ, RZ, -R9 ;  /* 0x000000ffff0d7224 */ /* 0x000fe200078e0a09 */
[C---:B------:R-:W-:Y:S01]  /*0110*/  ISETP.GT.U32.AND P6, PT, R9.reuse, R6, PT ;  /* 0x000000060900720c */ /* 0x040fe20003fc4070 */
[----:B------:R-:W-:Y:S01]  /*0120*/  BSSY.RECONVERGENT B0, `(.L_x_0) ;  /* 0x000004e000007945 */ /* 0x000fe20003800200 */
[----:B------:R-:W-:Y:S02]  /*0130*/  ISETP.NE.U32.AND P4, PT, R9, RZ, PT ;  /* 0x000000ff0900720c */ /* 0x000fe40003f85070 */
[----:B------:R-:W-:Y:S01]  /*0140*/  ISETP.NE.AND P1, PT, R2, RZ, PT ;  /* 0x000000ff0200720c */ /* 0x000fe20003f25270 */
[----:B------:R-:W1:Y:S08]  /*0150*/  I2F.RP R3, R8 ;  /* 0x0000000800037306 */ /* 0x000e700000209400 */
[----:B0-----:R-:W0:Y:S08]  /*0160*/  MUFU.RCP R0, R0 ;  /* 0x0000000000007308 */ /* 0x001e300000001000 */
[----:B-1----:R-:W1:Y:S01]  /*0170*/  MUFU.RCP R3, R3 ;  /* 0x0000000300037308 */ /* 0x002e620000001000 */
[----:B0-----:R-:W-:-:S02]  /*0180*/  IADD3 R5, PT, PT, R0, 0xffffffe, RZ ;  /* 0x0ffffffe00057810 */ /* 0x001fc40007ffe0ff */
[----:B------:R-:W-:-:S05]  /*0190*/  IABS R0, R6 ;  /* 0x0000000600007213 */ /* 0x000fca0000000000 */
[----:B------:R-:W0:Y:S01]  /*01a0*/  F2I.FTZ.U32.TRUNC.NTZ R5, R5 ;  /* 0x0000000500057305 */ /* 0x000e22000021f000 */
[----:B-1----:R-:W-:-:S07]  /*01b0*/  VIADD R10, R3, 0xffffffe ;  /* 0x0ffffffe030a7836 */ /* 0x002fce0000000000 */
[----:B------:R1:W2:Y:S01]  /*01c0*/  F2I.FTZ.U32.TRUNC.NTZ R11, R10 ;  /* 0x0000000a000b7305 */ /* 0x0002a2000021f000 */
[----:B0-----:R-:W-:Y:S02]  /*01d0*/  IMAD R13, R13, R5, RZ ;  /* 0x000000050d0d7224 */ /* 0x001fe400078e02ff */
[----:B-1----:R-:W-:Y:S02]  /*01e0*/  IMAD.MOV.U32 R10, RZ, RZ, RZ ;  /* 0x000000ffff0a7224 */ /* 0x002fe400078e00ff */
[----:B------:R-:W-:-:S04]  /*01f0*/  IMAD.HI.U32 R3, R5, R13, R4 ;  /* 0x0000000d05037227 */ /* 0x000fc800078e0004 */
[----:B--2---:R-:W-:Y:S02]  /*0200*/  IMAD.MOV R15, RZ, RZ, -R11 ;  /* 0x000000ffff0f7224 */ /* 0x004fe400078e0a0b */
[----:B------:R-:W-:Y:S01]  /*0210*/  IMAD.HI.U32 R4, R3, R6, RZ ;  /* 0x0000000603047227 */ /* 0x000fe200078e00ff */
[----:B------:R-:W-:-:S03]  /*0220*/  I2FP.F32.S32 R3, R2 ;  /* 0x0000000200037245 */ /* 0x000fc60000201400 */
[----:B------:R-:W-:-:S04]  /*0230*/  IMAD R13, R15, R8, RZ ;  /* 0x000000080f0d7224 */ /* 0x000fc800078e02ff */
[----:B------:R-:W-:Y:S01]  /*0240*/  IMAD.HI.U32 R5, R11, R13, R10 ;  /* 0x0000000d0b057227 */ /* 0x000fe200078e000a */
[----:B------:R-:W-:-:S03]  /*0250*/  IADD3 R10, PT, PT, -R4, RZ, RZ ;  /* 0x000000ff040a7210 */ /* 0x000fc60007ffe1ff */
[----:B------:R-:W-:Y:S02]  /*0260*/  IMAD.MOV.U32 R11, RZ, RZ, R0 ;  /* 0x000000ffff0b7224 */ /* 0x000fe400078e0000 */
[----:B------:R-:W-:Y:S02]  /*0270*/  IMAD R10, R9, R10, R6 ;  /* 0x0000000a090a7224 */ /* 0x000fe400078e0206 */
[----:B------:R-:W-:-:S03]  /*0280*/  IMAD.HI.U32 R5, R5, R11, RZ ;  /* 0x0000000b05057227 */ /* 0x000fc600078e00ff */
[----:B------:R-:W-:Y:S01]  /*0290*/  ISETP.GE.U32.AND P0, PT, R10, R9, PT ;  /* 0x000000090a00720c */ /* 0x000fe20003f06070 */
[----:B------:R-:W-:-:S04]  /*02a0*/  IMAD.MOV R0, RZ, RZ, -R5 ;  /* 0x000000ffff007224 */ /* 0x000fc800078e0a05 */
[C---:B------:R-:W-:Y:S02]  /*02b0*/  IMAD R11, R8.reuse, R0, R11 ;  /* 0x00000000080b7224 */ /* 0x040fe400078e020b */
[----:B------:R-:W0:Y:S03]  /*02c0*/  MUFU.RCP R0, R3 ;  /* 0x0000000300007308 */ /* 0x000e260000001000 */
[----:B------:R-:W-:-:S03]  /*02d0*/  ISETP.GT.U32.AND P5, PT, R8, R11, PT ;  /* 0x0000000b0800720c */ /* 0x000fc60003fa4070 */
[----:B------:R-:W-:Y:S02]  /*02e0*/  @P0 IMAD.IADD R10, R10, 0x1, -R9 ;  /* 0x000000010a0a0824 */ /* 0x000fe400078e0a09 */
[----:B------:R-:W-:-:S03]  /*02f0*/  @P0 VIADD R4, R4, 0x1 ;  /* 0x0000000104040836 */ /* 0x000fc60000000000 */
[----:B------:R-:W-:Y:S01]  /*0300*/  ISETP.GE.U32.AND P2, PT, R10, R9, PT ;  /* 0x000000090a00720c */ /* 0x000fe20003f46070 */
[----:B------:R-:W-:-:S04]  /*0310*/  IMAD.MOV.U32 R10, RZ, RZ, 0x3f800000 ;  /* 0x3f800000ff0a7424 */ /* 0x000fc800078e00ff */
[-C--:B------:R-:W-:Y:S02]  /*0320*/  @!P5 IADD3 R11, PT, PT, R11, -R8.reuse, RZ ;  /* 0x800000080b0bd210 */ /* 0x080fe40007ffe0ff */
[----:B------:R-:W-:Y:S02]  /*0330*/  @!P5 IADD3 R5, PT, PT, R5, 0x1, RZ ;  /* 0x000000010505d810 */ /* 0x000fe40007ffe0ff */
[----:B------:R-:W-:Y:S02]  /*0340*/  ISETP.GE.U32.AND P3, PT, R11, R8, PT ;  /* 0x000000080b00720c */ /* 0x000fe40003f66070 */
[----:B------:R-:W-:Y:S02]  /*0350*/  LOP3.LUT R8, R6, R2, RZ, 0x3c, !PT ;  /* 0x0000000206087212 */ /* 0x000fe400078e3cff */
[----:B------:R-:W-:Y:S01]  /*0360*/  @P2 VIADD R4, R4, 0x1 ;  /* 0x0000000104042836 */ /* 0x000fe20000000000 */
[----:B------:R-:W-:Y:S01]  /*0370*/  @!P4 LOP3.LUT R4, RZ, R9, RZ, 0x33, !PT ;  /* 0x00000009ff04c212 */ /* 0x000fe200078e33ff */
[----:B0-----:R-:W-:Y:S01]  /*0380*/  FFMA R9, -R3, R0, 1 ;  /* 0x3f80000003097423 */ /* 0x001fe20000000100 */
[----:B------:R-:W-:-:S06]  /*0390*/  ISETP.GE.AND P0, PT, R8, RZ, PT ;  /* 0x000000ff0800720c */ /* 0x000fcc0003f06270 */
[----:B------:R-:W-:Y:S01]  /*03a0*/  @P3 VIADD R5, R5, 0x1 ;  /* 0x0000000105053836 */ /* 0x000fe20000000000 */
[----:B------:R-:W-:Y:S06]  /*03b0*/  @P6 BRA `(.L_x_1) ;  /* 0x0000000000906947 */ /* 0x000fec0003800000 */
[----:B------:R-:W-:Y:S01]  /*03c0*/  MOV R11, 0x306f8d21 ;  /* 0x306f8d21000b7802 */ /* 0x000fe20000000f00 */
[----:B------:R-:W-:Y:S02]  /*03d0*/  IMAD.MOV.U32 R8, RZ, RZ, 0x3fb8aa3b ;  /* 0x3fb8aa3bff087424 */ /* 0x000fe400078e00ff */
[----:B------:R-:W-:Y:S02]  /*03e0*/  IMAD.MOV.U32 R13, RZ, RZ, 0x3ccf6468 ;  /* 0x3ccf6468ff0d7424 */ /* 0x000fe400078e00ff */
[----:B------:R-:W-:-:S04]  /*03f0*/  FFMA R8, R11, R8, -8.324132494408331695e-10 ;  /* 0xb064cfe00b087423 */ /* 0x000fc80000000008 */
[----:B------:R-:W-:-:S04]  /*0400*/  FFMA R8, -R13, 1.9251366722983220825e-08, R8 ;  /* 0x32a55e340d087823 */ /* 0x000fc80000000108 */
[----:B------:R-:W-:-:S04]  /*0410*/  FFMA R8, R11, 0.00023118586977943778038, R8 ;  /* 0x39726a7c0b087823 */ /* 0x000fc80000000008 */
[----:B------:R-:W-:Y:S01]  /*0420*/  FFMA R10, -R13, 7.7061959018465131521e-05, R8 ;  /* 0x38a19c530d0a7823 */ /* 0x000fe20000000108 */
[----:B------:R-:W-:-:S03]  /*0430*/  I2FP.F32.U32 R8, R4 ;  /* 0x0000000400087245 */ /* 0x000fc60000201000 */
[----:B------:R-:W-:Y:S01]  /*0440*/  FADD R11, R10, -0.036523889750242233276 ;  /* 0xbd159a130a0b7421 */ /* 0x000fe20000000000 */
[----:B------:R-:W-:-:S03]  /*0450*/  FSETP.NAN.AND P4, PT, |R8|, |R8|, PT ;  /* 0x400000080800720b */ /* 0x000fc60003f88200 */
[----:B------:R-:W-:Y:S01]  /*0460*/  FMUL R13, R8, R11 ;  /* 0x0000000b080d7220 */ /* 0x000fe20000400000 */
[----:B------:R-:W-:-:S03]  /*0470*/  FADD R15, R11, 0.036523889750242233276 ;  /* 0x3d159a130b0f7421 */ /* 0x000fc60000000000 */
[----:B------:R-:W0:Y:S01]  /*0480*/  FRND R12, R13 ;  /* 0x0000000d000c7307 */ /* 0x000e220000201000 */
[----:B------:R-:W-:Y:S01]  /*0490*/  FADD R10, R10, -R15 ;  /* 0x8000000f0a0a7221 */ /* 0x000fe20000000000 */
[C---:B------:R-:W-:Y:S01]  /*04a0*/  FFMA R11, R8.reuse, R11, -R13 ;  /* 0x0000000b080b7223 */ /* 0x040fe2000000080d */
[----:B------:R-:W-:Y:S02]  /*04b0*/  MOV R15, 0x391fcb8e ;  /* 0x391fcb8e000f7802 */ /* 0x000fe40000000f00 */
[C---:B------:R-:W-:Y:S01]  /*04c0*/  FSETP.GT.AND P3, PT, |R13|.reuse, 152, PT ;  /* 0x431800000d00780b */ /* 0x040fe20003f64200 */
[----:B------:R-:W-:Y:S02]  /*04d0*/  FFMA R11, R8, R10, R11 ;  /* 0x0000000a080b7223 */ /* 0x000fe4000000000b */
[----:B------:R-:W1:Y:S01]  /*04e0*/  F2I.NTZ R14, R13 ;  /* 0x0000000d000e7305 */ /* 0x000e620000203100 */
[----:B0-----:R-:W-:Y:S01]  /*04f0*/  FADD R10, R13, -R12 ;  /* 0x8000000c0d0a7221 */ /* 0x001fe20000000000 */
[----:B------:R-:W-:-:S03]  /*0500*/  FSETP.GT.AND P2, PT, R12, RZ, PT ;  /* 0x000000ff0c00720b */ /* 0x000fc60003f44000 */
[----:B------:R-:W-:-:S04]  /*0510*/  FADD R10, R10, R11 ;  /* 0x0000000b0a0a7221 */ /* 0x000fc80000000000 */
[----:B------:R-:W-:-:S04]  /*0520*/  FFMA R11, R10, R15, 0.0013391353422775864601 ;  /* 0x3aaf85ed0a0b7423 */ /* 0x000fc8000000000f */
[----:B------:R-:W-:-:S04]  /*0530*/  FFMA R11, R10, R11, 0.0096188392490148544312 ;  /* 0x3c1d98560a0b7423 */ /* 0x000fc8000000000b */
[----:B------:R-:W-:-:S04]  /*0540*/  FFMA R11, R10, R11, 0.055503588169813156128 ;  /* 0x3d6357bb0a0b7423 */ /* 0x000fc8000000000b */
[C---:B------:R-:W-:Y:S01]  /*0550*/  FFMA R15, R10.reuse, R11, 0.24022644758224487305 ;  /* 0x3e75fdec0a0f7423 */ /* 0x040fe2000000000b */
[----:B------:R-:W-:Y:S02]  /*0560*/  SEL R11, RZ, 0x83000000, P2 ;  /* 0x83000000ff0b7807 */ /* 0x000fe40001000000 */
[----:B------:R-:W-:Y:S01]  /*0570*/  FSETP.GEU.AND P2, PT, R13, RZ, PT ;  /* 0x000000ff0d00720b */ /* 0x000fe20003f4e000 */
[C---:B------:R-:W-:Y:S02]  /*0580*/  FFMA R15, R10.reuse, R15, 0.69314718246459960938 ;  /* 0x3f3172180a0f7423 */ /* 0x040fe4000000000f */
[----:B------:R-:W-:Y:S02]  /*0590*/  VIADD R12, R11, 0x7f000000 ;  /* 0x7f0000000b0c7836 */ /* 0x000fe40000000000 */
[----:B------:R-:W-:Y:S01]  /*05a0*/  FFMA R15, R10, R15, 1 ;  /* 0x3f8000000a0f7423 */ /* 0x000fe2000000000f */
[----:B-1----:R-:W-:Y:S01]  /*05b0*/  IMAD R14, R14, 0x800000, -R11 ;  /* 0x008000000e0e7824 */ /* 0x002fe200078e0a0b */
[----:B------:R-:W-:-:S02]  /*05c0*/  FSEL R10, RZ, +INF , !P2 ;  /* 0x7f800000ff0a7808 */ /* 0x000fc40005000000 */
[----:B------:R-:W-:-:S04]  /*05d0*/  FMUL R15, R12, R15 ;  /* 0x0000000f0c0f7220 */ /* 0x000fc80000400000 */
[----:B------:R-:W-:Y:S01]  /*05e0*/  @!P3 FMUL R10, R14, R15 ;  /* 0x0000000f0e0ab220 */ /* 0x000fe20000400000 */
[----:B------:R-:W-:-:S07]  /*05f0*/  @P4 FADD R10, R8, 0.97500002384185791016 ;  /* 0x3f79999a080a4421 */ /* 0x000fce0000000000 */
.L_x_1:
[----:B------:R-:W-:Y:S05]  /*0600*/  BSYNC.RECONVERGENT B0 ;  /* 0x0000000000007941 */ /* 0x000fea0003800200 */
.L_x_0:
[----:B------:R-:W-:Y:S01]  /*0610*/  FMUL R10, R10, 0.0030400000978261232376 ;  /* 0x3b473abd0a0a7820 */ /* 0x000fe20000400000 */
[----:B------:R-:W-:Y:S01]  /*0620*/  FFMA R9, R0, R9, R0 ;  /* 0x0000000900097223 */ /* 0x000fe20000000000 */
[----:B------:R-:W-:Y:S01]  /*0630*/  @!P0 IADD3 R5, PT, PT, -R5, RZ, RZ ;  /* 0x000000ff05058210 */ /* 0x000fe20007ffe1ff */
[----:B------:R-:W-:Y:S01]  /*0640*/  BSSY.RECONVERGENT B0, `(.L_x_2) ;  /* 0x000000f000007945 */ /* 0x000fe20003800200 */
[----:B------:R-:W-:Y:S01]  /*0650*/  FADD R0, R10, R10 ;  /* 0x0000000a0a007221 */ /* 0x000fe20000000000 */
[----:B------:R-:W-:-:S03]  /*0660*/  @!P1 LOP3.LUT R5, RZ, R2, RZ, 0x33, !PT ;  /* 0x00000002ff059212 */ /* 0x000fc600078e33ff */
[----:B------:R-:W0:Y:S01]  /*0670*/  FCHK P0, R0, R3 ;  /* 0x0000000300007302 */ /* 0x000e220000000000 */
[----:B------:R-:W-:Y:S01]  /*0680*/  FFMA R8, R0, R9, RZ ;  /* 0x0000000900087223 */ /* 0x000fe200000000ff */
[----:B------:R-:W-:-:S03]  /*0690*/  IMAD.MOV R11, RZ, RZ, -R5 ;  /* 0x000000ffff0b7224 */ /* 0x000fc600078e0a05 */
[----:B------:R-:W-:Y:S01]  /*06a0*/  FFMA R7, -R3, R8, R0 ;  /* 0x0000000803077223 */ /* 0x000fe20000000100 */
[----:B------:R-:W-:Y:S02]  /*06b0*/  IMAD R2, R2, R11, R6 ;  /* 0x0000000b02027224 */ /* 0x000fe400078e0206 */
[C---:B------:R-:W-:Y:S01]  /*06c0*/  FADD R6, -R10.reuse, -0.66831111907958984375 ;  /* 0xbf2b16700a067421 */ /* 0x040fe20000000100 */
[----:B------:R-:W-:Y:S01]  /*06d0*/  FFMA R9, R9, R7, R8 ;  /* 0x0000000709097223 */ /* 0x000fe20000000008 */
[----:B------:R-:W-:Y:S01]  /*06e0*/  FADD R8, -R10, -0.055846456438302993774 ;  /* 0xbd64bf410a087421 */ /* 0x000fe20000000100 */
[----:B0-----:R-:W-:Y:S06]  /*06f0*/  @!P0 BRA `(.L_x_3) ;  /* 0x00000000000c8947 */ /* 0x001fec0003800000 */
[----:B------:R-:W-:-:S07]  /*0700*/  MOV R10, 0x720 ;  /* 0x00000720000a7802 */ /* 0x000fce0000000f00 */
[----:B------:R-:W-:Y:S05]  /*0710*/  CALL.REL.NOINC `($__internal_0_$__cuda_sm3x_div_rn_noftz_f32_slowpath) ;  /* 0x0000000000e07944 */ /* 0x000fea0003c00000 */
[----:B------:R-:W-:-:S07]  /*0720*/  IMAD.MOV.U32 R9, RZ, RZ, R0 ;  /* 0x000000ffff097224 */ /* 0x000fce00078e0000 */
.L_x_3:
[----:B------:R-:W-:Y:S05]  /*0730*/  BSYNC.RECONVERGENT B0 ;  /* 0x0000000000007941 */ /* 0x000fea0003800200 */
.L_x_2:
[----:B------:R-:W0:Y:S01]  /*0740*/  LDC R3, c[0x0][0x380] ;  /* 0x0000e000ff037b82 */ /* 0x000e220000000800 */
[----:B------:R-:W-:Y:S01]  /*0750*/  IABS R14, R5 ;  /* 0x00000005000e7213 */ /* 0x000fe20000000000 */
[----:B------:R-:W-:Y:S01]  /*0760*/  BSSY.RECONVERGENT B0, `(.L_x_4) ;  /* 0x000002c000007945 */ /* 0x000fe20003800200 */
[----:B------:R-:W-:Y:S01]  /*0770*/  ISETP.GE.AND P1, PT, R5, RZ, PT ;  /* 0x000000ff0500720c */ /* 0x000fe20003f26270 */
[----:B------:R-:W1:Y:S01]  /*0780*/  LDCU.64 UR4, c[0x0][0x358] ;  /* 0x00006b00ff0477ac */ /* 0x000e620008000a00 */
[----:B0-----:R-:W-:Y:S02]  /*0790*/  IABS R13, R3 ;  /* 0x00000003000d7213 */ /* 0x001fe40000000000 */
[----:B------:R-:W-:Y:S02]  /*07a0*/  ISETP.NE.AND P2, PT, R3, RZ, PT ;  /* 0x000000ff0300720c */ /* 0x000fe40003f45270 */
[----:B------:R-:W0:Y:S08]  /*07b0*/  I2F.RP R12, R13 ;  /* 0x0000000d000c7306 */ /* 0x000e300000209400 */
[----:B0-----:R-:W0:Y:S02]  /*07c0*/  MUFU.RCP R12, R12 ;  /* 0x0000000c000c7308 */ /* 0x001e240000001000 */
[----:B0-----:R-:W-:-:S06]  /*07d0*/  IADD3 R10, PT, PT, R12, 0xffffffe, RZ ;  /* 0x0ffffffe0c0a7810 */ /* 0x001fcc0007ffe0ff */
[----:B------:R0:W2:Y:S02]  /*07e0*/  F2I.FTZ.U32.TRUNC.NTZ R11, R10 ;  /* 0x0000000a000b7305 */ /* 0x0000a4000021f000 */
[----:B0-----:R-:W-:Y:S02]  /*07f0*/  IMAD.MOV.U32 R10, RZ, RZ, RZ ;  /* 0x000000ffff0a7224 */ /* 0x001fe400078e00ff */
[----:B--2---:R-:W-:-:S04]  /*0800*/  IMAD.MOV R0, RZ, RZ, -R11 ;  /* 0x000000ffff007224 */ /* 0x004fc800078e0a0b */
[----:B------:R-:W-:-:S04]  /*0810*/  IMAD R7, R0, R13, RZ ;  /* 0x0000000d00077224 */ /* 0x000fc800078e02ff */
[----:B------:R-:W-:Y:S01]  /*0820*/  IMAD.HI.U32 R0, R11, R7, R10 ;  /* 0x000000070b007227 */ /* 0x000fe200078e000a */
[----:B------:R-:W-:-:S05]  /*0830*/  MOV R7, R14 ;  /* 0x0000000e00077202 */ /* 0x000fca0000000f00 */
[----:B------:R-:W-:-:S04]  /*0840*/  IMAD.HI.U32 R0, R0, R7, RZ ;  /* 0x0000000700007227 */ /* 0x000fc800078e00ff */
[----:B------:R-:W-:-:S04]  /*0850*/  IMAD.MOV R0, RZ, RZ, -R0 ;  /* 0x000000ffff007224 */ /* 0x000fc800078e0a00 */
[----:B------:R-:W-:-:S05]  /*0860*/  IMAD R0, R13, R0, R7 ;  /* 0x000000000d007224 */ /* 0x000fca00078e0207 */
[----:B------:R-:W-:-:S13]  /*0870*/  ISETP.GT.U32.AND P0, PT, R13, R0, PT ;  /* 0x000000000d00720c */ /* 0x000fda0003f04070 */
[----:B------:R-:W-:-:S05]  /*0880*/  @!P0 IMAD.IADD R0, R0, 0x1, -R13 ;  /* 0x0000000100008824 */ /* 0x000fca00078e0a0d */
[----:B------:R-:W-:-:S13]  /*0890*/  ISETP.GT.U32.AND P0, PT, R13, R0, PT ;  /* 0x000000000d00720c */ /* 0x000fda0003f04070 */
[----:B------:R-:W-:-:S05]  /*08a0*/  @!P0 IADD3 R0, PT, PT, R0, -R13, RZ ;  /* 0x8000000d00008210 */ /* 0x000fca0007ffe0ff */
[----:B------:R-:W-:-:S04]  /*08b0*/  IMAD.MOV.U32 R15, RZ, RZ, R0 ;  /* 0x000000ffff0f7224 */ /* 0x000fc800078e0000 */
[----:B------:R-:W-:Y:S01]  /*08c0*/  @!P1 IMAD.MOV R15, RZ, RZ, -R15 ;  /* 0x000000ffff0f9224 */ /* 0x000fe200078e0a0f */
[----:B------:R-:W-:-:S04]  /*08d0*/  @!P2 LOP3.LUT R15, RZ, R3, RZ, 0x33, !PT ;  /* 0x00000003ff0fa212 */ /* 0x000fc800078e33ff */
[----:B------:R-:W-:-:S05]  /*08e0*/  I2FP.F32.S32 R5, R15 ;  /* 0x0000000f00057245 */ /* 0x000fca0000201400 */
[----:B------:R-:W-:Y:S01]  /*08f0*/  FFMA R0, R5, R9, R6 ;  /* 0x0000000905007223 */ /* 0x000fe20000000006 */
[----:B------:R-:W-:-:S03]  /*0900*/  I2FP.F32.U32 R5, R2 ;  /* 0x0000000200057245 */ /* 0x000fc60000201000 */
[----:B------:R0:W2:Y:S02]  /*0910*/  F2F.F64.F32 R6, R0 ;  /* 0x0000000000067310 */ /* 0x0000a40000201800 */
[----:B------:R-:W-:Y:S01]  /*0920*/  FFMA R16, R5, R9, R8 ;  /* 0x0000000905107223 */ /* 0x000fe20000000008 */
[----:B------:R-:W-:-:S03]  /*0930*/  HFMA2 R5, -RZ, RZ, 0, 1.52587890625e-05 ;  /* 0x00000100ff057431 */ /* 0x000fc600000001ff */
[----:B-1----:R-:W-:-:S07]  /*0940*/  IMAD.MOV.U32 R12, RZ, RZ, R16 ;  /* 0x000000ffff0c7224 */ /* 0x002fce00078e0010 */
.L_x_5:
[----:B-1-3--:R1:W3:Y:S01]  /*0950*/  F2F.F64.F32 R8, R12 ;  /* 0x0000000c00087310 */ /* 0x00a2e20000201800 */
[----:B------:R-:W-:Y:S01]  /*0960*/  FMUL R13, R0, R0 ;  /* 0x00000000000d7220 */ /* 0x000fe20000400000 */
[C---:B------:R-:W-:Y:S01]  /*0970*/  ISETP.GT.U32.AND P1, PT, R5.reuse, 0x1, PT ;  /* 0x000000010500780c */ /* 0x040fe20003f24070 */
[----:B------:R-:W-:Y:S02]  /*0980*/  VIADD R5, R5, 0xffffffff ;  /* 0xffffffff05057836 */ /* 0x000fe40000000000 */
[CCC-:B------:R-:W-:Y:S01]  /*0990*/  FFMA R14, R12.reuse, R12.reuse, R13.reuse ;  /* 0x0000000c0c0e7223 */ /* 0x1c0fe2000000000d */
[----:B------:R-:W-:Y:S02]  /*09a0*/  FFMA R13, R12, R12, -R13 ;  /* 0x0000000c0c0d7223 */ /* 0x000fe4000000080d */
[----:B------:R-:W2:Y:S02]  /*09b0*/  F2F.F64.F32 R10, R0 ;  /* 0x00000000000a7310 */ /* 0x000ea40000201800 */
[----:B------:R-:W-:Y:S01]  /*09c0*/  FSETP.GTU.AND P0, PT, R14, 5, PT ;  /* 0x40a000000e00780b */ /* 0x000fe20003f0c000 */
[----:B-1----:R-:W-:Y:S01]  /*09d0*/  FADD R12, R16, R13 ;  /* 0x0000000d100c7221 */ /* 0x002fe20000000000 */
[----:B---3--:R-:W-:-:S08]  /*09e0*/  DADD R8, R8, R8 ;  /* 0x0000000008087229 */ /* 0x008fd00000000008 */
[----:B--2---:R-:W-:-:S06]  /*09f0*/  DFMA R8, R8, R10, R6 ;  /* 0x0000000a0808722b */ /* 0x004fcc0000000006 */
[----:B0-----:R1:W3:Y:S01]  /*0a00*/  F2F.F32.F64 R0, R8 ;  /* 0x0000000800007310 */ /* 0x0012e20000301000 */
[----:B------:R-:W-:Y:S05]  /*0a10*/  @!P0 BRA P1, `(.L_x_5) ;  /* 0xfffffffc00cc8947 */ /* 0x000fea000083ffff */
[----:B------:R-:W-:Y:S05]  /*0a20*/  BSYNC.RECONVERGENT B0 ;  /* 0x0000000000007941 */ /* 0x000fea0003800200 */
.L_x_4:
[----:B------:R-:W0:Y:S01]  /*0a30*/  LDCU.64 UR6, c[0x0][0x388] ;  /* 0x00007100ff0677ac */ /* 0x000e220008000a00 */
[----:B------:R-:W-:-:S04]  /*0a40*/  IMAD R4, R4, R3, R15 ;  /* 0x0000000304047224 */ /* 0x000fc800078e020f */
[----:B------:R-:W-:-:S05]  /*0a50*/  IMAD R4, R4, R3, R2 ;  /* 0x0000000304047224 */ /* 0x000fca00078e0202 */
[----:B0-----:R-:W-:-:S04]  /*0a60*/  IADD3 R2, P0, PT, R4, UR6, RZ ;  /* 0x0000000604027c10 */ /* 0x001fc8000ff1e0ff */
[----:B------:R-:W-:-:S05]  /*0a70*/  LEA.HI.X.SX32 R3, R4, UR7, 0x1, P0 ;  /* 0x0000000704037c11 */ /* 0x000fca00080f0eff */
[----:B------:R-:W-:Y:S01]  /*0a80*/  STG.E.U8 desc[UR4][R2.64], R5 ;  /* 0x0000000502007986 */ /* 0x000fe2000c101104 */
[----:B------:R-:W-:Y:S05]  /*0a90*/  EXIT ;  /* 0x000000000000794d */ /* 0x000fea0003800000 */
        .weak           $__internal_0_$__cuda_sm3x_div_rn_noftz_f32_slowpath
        .type           $__internal_0_$__cuda_sm3x_div_rn_noftz_f32_slowpath,@function
        .size           $__internal_0_$__cuda_sm3x_div_rn_noftz_f32_slowpath,(.L_x_18 - $__internal_0_$__cuda_sm3x_div_rn_noftz_f32_slowpath)
$__internal_0_$__cuda_sm3x_div_rn_noftz_f32_slowpath:
[----:B------:R-:W-:Y:S01]  /*0aa0*/  SHF.R.U32.HI R9, RZ, 0x17, R3 ;  /* 0x00000017ff097819 */ /* 0x000fe20000011603 */
[----:B------:R-:W-:Y:S01]  /*0ab0*/  BSSY.RECONVERGENT B1, `(.L_x_6) ;  /* 0x0000064000017945 */ /* 0x000fe20003800200 */
[--C-:B------:R-:W-:Y:S01]  /*0ac0*/  SHF.R.U32.HI R7, RZ, 0x17, R0.reuse ;  /* 0x00000017ff077819 */ /* 0x100fe20000011600 */
[----:B------:R-:W-:Y:S01]  /*0ad0*/  IMAD.MOV.U32 R11, RZ, RZ, R0 ;  /* 0x000000ffff0b7224 */ /* 0x000fe200078e0000 */
[----:B------:R-:W-:Y:S02]  /*0ae0*/  LOP3.LUT R9, R9, 0xff, RZ, 0xc0, !PT ;  /* 0x000000ff09097812 */ /* 0x000fe400078ec0ff */
[----:B------:R-:W-:Y:S02]  /*0af0*/  LOP3.LUT R14, R7, 0xff, RZ, 0xc0, !PT ;  /* 0x000000ff070e7812 */ /* 0x000fe400078ec0ff */
[----:B------:R-:W-:Y:S02]  /*0b00*/  IADD3 R13, PT, PT, R9, -0x1, RZ ;  /* 0xffffffff090d7810 */ /* 0x000fe40007ffe0ff */
[----:B------:R-:W-:Y:S01]  /*0b10*/  MOV R12, R3 ;  /* 0x00000003000c7202 */ /* 0x000fe20000000f00 */
[----:B------:R-:W-:Y:S01]  /*0b20*/  VIADD R15, R14, 0xffffffff ;  /* 0xffffffff0e0f7836 */ /* 0x000fe20000000000 */
[----:B------:R-:W-:-:S04]  /*0b30*/  ISETP.GT.U32.AND P0, PT, R13, 0xfd, PT ;  /* 0x000000fd0d00780c */ /* 0x000fc80003f04070 */
[----:B------:R-:W-:-:S13]  /*0b40*/  ISETP.GT.U32.OR P0, PT, R15, 0xfd, P0 ;  /* 0x000000fd0f00780c */ /* 0x000fda0000704470 */
[----:B------:R-:W-:Y:S01]  /*0b50*/  @!P0 IMAD.MOV.U32 R7, RZ, RZ, RZ ;  /* 0x000000ffff078224 */ /* 0x000fe200078e00ff */
[----:B------:R-:W-:Y:S06]  /*0b60*/  @!P0 BRA `(.L_x_7) ;  /* 0x00000000005c8947 */ /* 0x000fec0003800000 */
[----:B------:R-:W-:Y:S02]  /*0b70*/  FSETP.GTU.FTZ.AND P0, PT, |R0|, +INF , PT ;  /* 0x7f8000000000780b */ /* 0x000fe40003f1c200 */
[----:B------:R-:W-:-:S04]  /*0b80*/  FSETP.GTU.FTZ.AND P1, PT, |R3|, +INF , PT ;  /* 0x7f8000000300780b */ /* 0x000fc80003f3c200 */
[----:B------:R-:W-:-:S13]  /*0b90*/  PLOP3.LUT P0, PT, P0, P1, PT, 0xf8, 0x8f ;  /* 0x00000000008f781c */ /* 0x000fda0000703f70 */
[----:B------:R-:W-:Y:S05]  /*0ba0*/  @P0 BRA `(.L_x_8) ;  /* 0x00000004004c0947 */ /* 0x000fea0003800000 */
[----:B------:R-:W-:-:S13]  /*0bb0*/  LOP3.LUT P0, RZ, R12, 0x7fffffff, R11, 0xc8, !PT ;  /* 0x7fffffff0cff7812 */ /* 0x000fda000780c80b */
[----:B------:R-:W-:Y:S05]  /*0bc0*/  @!P0 BRA `(.L_x_9) ;  /* 0x00000004003c8947 */ /* 0x000fea0003800000 */
[C---:B------:R-:W-:Y:S02]  /*0bd0*/  FSETP.NEU.FTZ.AND P1, PT, |R0|.reuse, +INF , PT ;  /* 0x7f8000000000780b */ /* 0x040fe40003f3d200 */
[----:B------:R-:W-:Y:S02]  /*0be0*/  FSETP.NEU.FTZ.AND P0, PT, |R3|, +INF , PT ;  /* 0x7f8000000300780b */ /* 0x000fe40003f1d200 */
[----:B------:R-:W-:-:S11]  /*0bf0*/  FSETP.NEU.FTZ.AND P2, PT, |R0|, +INF , PT ;  /* 0x7f8000000000780b */ /* 0x000fd60003f5d200 */
[----:B------:R-:W-:Y:S05]  /*0c00*/  @!P0 BRA !P1, `(.L_x_9) ;  /* 0x00000004002c8947 */ /* 0x000fea0004800000 */
[----:B------:R-:W-:-:S04]  /*0c10*/  LOP3.LUT P1, RZ, R11, 0x7fffffff, RZ, 0xc0, !PT ;  /* 0x7fffffff0bff7812 */ /* 0x000fc8000782c0ff */
[----:B------:R-:W-:-:S13]  /*0c20*/  PLOP3.LUT P0, PT, P0, P1, PT, 0x2f, 0xf2 ;  /* 0x0000000000f2781c */ /* 0x000fda0000702577 */
[----:B------:R-:W-:Y:S05]  /*0c30*/  @P0 BRA `(.L_x_10) ;  /* 0x0000000400180947 */ /* 0x000fea0003800000 */
[----:B------:R-:W-:-:S04]  /*0c40*/  LOP3.LUT P0, RZ, R12, 0x7fffffff, RZ, 0xc0, !PT ;  /* 0x7fffffff0cff7812 */ /* 0x000fc8000780c0ff */
[----:B------:R-:W-:-:S13]  /*0c50*/  PLOP3.LUT P0, PT, P2, P0, PT, 0x2f, 0xf2 ;  /* 0x0000000000f2781c */ /* 0x000fda0001700577 */
[----:B------:R-:W-:Y:S05]  /*0c60*/  @P0 BRA `(.L_x_11) ;  /* 0x0000000400000947 */ /* 0x000fea0003800000 */
[----:B------:R-:W-:Y:S02]  /*0c70*/  ISETP.GE.AND P0, PT, R15, RZ, PT ;  /* 0x000000ff0f00720c */ /* 0x000fe40003f06270 */
[----:B------:R-:W-:-:S11]  /*0c80*/  ISETP.GE.AND P1, PT, R13, RZ, PT ;  /* 0x000000ff0d00720c */ /* 0x000fd60003f26270 */
[----:B------:R-:W-:Y:S01]  /*0c90*/  @P0 MOV R7, RZ ;  /* 0x000000ff00070202 */ /* 0x000fe20000000f00 */
[----:B------:R-:W-:Y:S02]  /*0ca0*/  @!P0 IMAD.MOV.U32 R7, RZ, RZ, -0x40 ;  /* 0xffffffc0ff078424 */ /* 0x000fe400078e00ff */
[----:B------:R-:W-:Y:S01]  /*0cb0*/  @!P0 FFMA R11, R0, 1.84467440737095516160e+19, RZ ;  /* 0x5f800000000b8823 */ /* 0x000fe200000000ff */
[----:B------:R-:W-:Y:S02]  /*0cc0*/  @!P1 FFMA R12, R3, 1.84467440737095516160e+19, RZ ;  /* 0x5f800000030c9823 */ /* 0x000fe400000000ff */
[----:B------:R-:W-:-:S07]  /*0cd0*/  @!P1 IADD3 R7, PT, PT, R7, 0x40, RZ ;  /* 0x0000004007079810 */ /* 0x000fce0007ffe0ff */
.L_x_7:
[----:B------:R-:W-:Y:S01]  /*0ce0*/  LEA R3, R9, 0xc0800000, 0x17 ;  /* 0xc080000009037811 */ /* 0x000fe200078eb8ff */
[----:B------:R-:W-:Y:S04]  /*0cf0*/  BSSY.RECONVERGENT B2, `(.L_x_12) ;  /* 0x0000036000027945 */ /* 0x000fe80003800200 */
[----:B------:R-:W-:Y:S01]  /*0d00*/  IMAD.IADD R3, R12, 0x1, -R3 ;  /* 0x000000010c037824 */ /* 0x000fe200078e0a03 */
[----:B------:R-:W-:-:S03]  /*0d10*/  IADD3 R12, PT, PT, R14, -0x7f, RZ ;  /* 0xffffff810e0c7810 */ /* 0x000fc60007ffe0ff */
[----:B------:R-:W0:Y:S01]  /*0d20*/  MUFU.RCP R13, R3 ;  /* 0x00000003000d7308 */ /* 0x000e220000001000 */
[----:B------:R-:W-:Y:S01]  /*0d30*/  FADD.FTZ R15, -R3, -RZ ;  /* 0x800000ff030f7221 */ /* 0x000fe20000010100 */
[C---:B------:R-:W-:Y:S01]  /*0d40*/  IMAD R0, R12.reuse, -0x800000, R11 ;  /* 0xff8000000c007824 */ /* 0x040fe200078e020b */
[----:B------:R-:W-:-:S05]  /*0d50*/  IADD3 R12, PT, PT, R12, 0x7f, -R9 ;  /* 0x0000007f0c0c7810 */ /* 0x000fca0007ffe809 */
[----:B------:R-:W-:Y:S02]  /*0d60*/  IMAD.IADD R12, R12, 0x1, R7 ;  /* 0x000000010c0c7824 */ /* 0x000fe400078e0207 */
[----:B0-----:R-:W-:-:S04]  /*0d70*/  FFMA R14, R13, R15, 1 ;  /* 0x3f8000000d0e7423 */ /* 0x001fc8000000000f */
[----:B------:R-:W-:-:S04]  /*0d80*/  FFMA R16, R13, R14, R13 ;  /* 0x0000000e0d107223 */ /* 0x000fc8000000000d */
[----:B------:R-:W-:-:S04]  /*0d90*/  FFMA R11, R0, R16, RZ ;  /* 0x00000010000b7223 */ /* 0x000fc800000000ff */
[----:B------:R-:W-:-:S04]  /*0da0*/  FFMA R14, R15, R11, R0 ;  /* 0x0000000b0f0e7223 */ /* 0x000fc80000000000 */
[----:B------:R-:W-:-:S04]  /*0db0*/  FFMA R11, R16, R14, R11 ;  /* 0x0000000e100b7223 */ /* 0x000fc8000000000b */
[----:B------:R-:W-:-:S04]  /*0dc0*/  FFMA R14, R15, R11, R0 ;  /* 0x0000000b0f0e7223 */ /* 0x000fc80000000000 */
[----:B------:R-:W-:-:S05]  /*0dd0*/  FFMA R0, R16, R14, R11 ;  /* 0x0000000e10007223 */ /* 0x000fca000000000b */
[----:B------:R-:W-:-:S04]  /*0de0*/  SHF.R.U32.HI R3, RZ, 0x17, R0 ;  /* 0x00000017ff037819 */ /* 0x000fc80000011600 */
[----:B------:R-:W-:-:S04]  /*0df0*/  LOP3.LUT R3, R3, 0xff, RZ, 0xc0, !PT ;  /* 0x000000ff03037812 */ /* 0x000fc800078ec0ff */
[----:B------:R-:W-:-:S05]  /*0e00*/  IADD3 R9, PT, PT, R3, R12, RZ ;  /* 0x0000000c03097210 */ /* 0x000fca0007ffe0ff */
[----:B------:R-:W-:-:S05]  /*0e10*/  VIADD R3, R9, 0xffffffff ;  /* 0xffffffff09037836 */ /* 0x000fca0000000000 */
[----:B------:R-:W-:-:S13]  /*0e20*/  ISETP.GE.U32.AND P0, PT, R3, 0xfe, PT ;  /* 0x000000fe0300780c */ /* 0x000fda0003f06070 */
[----:B------:R-:W-:Y:S05]  /*0e30*/  @!P0 BRA `(.L_x_13) ;  /* 0x0000000000808947 */ /* 0x000fea0003800000 */
[----:B------:R-:W-:-:S13]  /*0e40*/  ISETP.GT.AND P0, PT, R9, 0xfe, PT ;  /* 0x000000fe0900780c */ /* 0x000fda0003f04270 */
[----:B------:R-:W-:Y:S05]  /*0e50*/  @P0 BRA `(.L_x_14) ;  /* 0x00000000006c0947 */ /* 0x000fea0003800000 */
[----:B------:R-:W-:-:S13]  /*0e60*/  ISETP.GE.AND P0, PT, R9, 0x1, PT ;  /* 0x000000010900780c */ /* 0x000fda0003f06270 */
[----:B------:R-:W-:Y:S05]  /*0e70*/  @P0 BRA `(.L_x_15) ;  /* 0x0000000000740947 */ /* 0x000fea0003800000 */
[----:B------:R-:W-:Y:S02]  /*0e80*/  ISETP.GE.AND P0, PT, R9, -0x18, PT ;  /* 0xffffffe80900780c */ /* 0x000fe40003f06270 */
[----:B------:R-:W-:-:S11]  /*0e90*/  LOP3.LUT R0, R0, 0x80000000, RZ, 0xc0, !PT ;  /* 0x8000000000007812 */ /* 0x000fd600078ec0ff */
[----:B------:R-:W-:Y:S05]  /*0ea0*/  @!P0 BRA `(.L_x_15) ;  /* 0x0000000000688947 */ /* 0x000fea0003800000 */
[CCC-:B------:R-:W-:Y:S01]  /*0eb0*/  FFMA.RZ R3, R16.reuse, R14.reuse, R11.reuse ;  /* 0x0000000e10037223 */ /* 0x1c0fe2000000c00b */
[CCC-:B------:R-:W-:Y:S01]  /*0ec0*/  FFMA.RM R12, R16.reuse, R14.reuse, R11.reuse ;  /* 0x0000000e100c7223 */ /* 0x1c0fe2000000400b */
[C---:B------:R-:W-:Y:S02]  /*0ed0*/  ISETP.NE.AND P2, PT, R9.reuse, RZ, PT ;  /* 0x000000ff0900720c */ /* 0x040fe40003f45270 */
[----:B------:R-:W-:Y:S02]  /*0ee0*/  ISETP.NE.AND P1, PT, R9, RZ, PT ;  /* 0x000000ff0900720c */ /* 0x000fe40003f25270 */
[----:B------:R-:W-:Y:S01]  /*0ef0*/  LOP3.LUT R7, R3, 0x7fffff, RZ, 0xc0, !PT ;  /* 0x007fffff03077812 */ /* 0x000fe200078ec0ff */
[----:B------:R-:W-:Y:S01]  /*0f00*/  FFMA.RP R3, R16, R14, R11 ;  /* 0x0000000e10037223 */ /* 0x000fe2000000800b */
[----:B------:R-:W-:Y:S01]  /*0f10*/  IADD3 R14, PT, PT, R9, 0x20, RZ ;  /* 0x00000020090e7810 */ /* 0x000fe20007ffe0ff */
[----:B------:R-:W-:Y:S01]  /*0f20*/  IMAD.MOV R9, RZ, RZ, -R9 ;  /* 0x000000ffff097224 */ /* 0x000fe200078e0a09 */
[----:B------:R-:W-:-:S02]  /*0f30*/  LOP3.LUT R7, R7, 0x800000, RZ, 0xfc, !PT ;  /* 0x0080000007077812 */ /* 0x000fc400078efcff */
[----:B------:R-:W-:Y:S02]  /*0f40*/  FSETP.NEU.FTZ.AND P0, PT, R3, R12, PT ;  /* 0x0000000c0300720b */ /* 0x000fe40003f1d000 */
[----:B------:R-:W-:Y:S02]  /*0f50*/  SHF.L.U32 R14, R7, R14, RZ ;  /* 0x0000000e070e7219 */ /* 0x000fe400000006ff */
[----:B------:R-:W-:Y:S02]  /*0f60*/  SEL R12, R9, RZ, P2 ;  /* 0x000000ff090c7207 */ /* 0x000fe40001000000 */
[----:B------:R-:W-:Y:S02]  /*0f70*/  ISETP.NE.AND P1, PT, R14, RZ, P1 ;  /* 0x000000ff0e00720c */ /* 0x000fe40000f25270 */
[----:B------:R-:W-:Y:S02]  /*0f80*/  SHF.R.U32.HI R12, RZ, R12, R7 ;  /* 0x0000000cff0c7219 */ /* 0x000fe40000011607 */
[----:B------:R-:W-:-:S02]  /*0f90*/  PLOP3.LUT P0, PT, P0, P1, PT, 0xf8, 0x8f ;  /* 0x00000000008f781c */ /* 0x000fc40000703f70 */
[----:B------:R-:W-:Y:S02]  /*0fa0*/  SHF.R.U32.HI R14, RZ, 0x1, R12 ;  /* 0x00000001ff0e7819 */ /* 0x000fe4000001160c */
[----:B------:R-:W-:-:S04]  /*0fb0*/  SEL R3, RZ, 0x1, !P0 ;  /* 0x00000001ff037807 */ /* 0x000fc80004000000 */
[----:B------:R-:W-:-:S04]  /*0fc0*/  LOP3.LUT R3, R3, 0x1, R14, 0xf8, !PT ;  /* 0x0000000103037812 */ /* 0x000fc800078ef80e */
[----:B------:R-:W-:-:S04]  /*0fd0*/  LOP3.LUT R3, R3, R12, RZ, 0xc0, !PT ;  /* 0x0000000c03037212 */ /* 0x000fc800078ec0ff */
[----:B------:R-:W-:-:S04]  /*0fe0*/  IADD3 R3, PT, PT, R14, R3, RZ ;  /* 0x000000030e037210 */ /* 0x000fc80007ffe0ff */
[----:B------:R-:W-:Y:S01]  /*0ff0*/  LOP3.LUT R0, R3, R0, RZ, 0xfc, !PT ;  /* 0x0000000003007212 */ /* 0x000fe200078efcff */
[----:B------:R-:W-:Y:S06]  /*1000*/  BRA `(.L_x_15) ;  /* 0x0000000000107947 */ /* 0x000fec0003800000 */
.L_x_14:
[----:B------:R-:W-:-:S04]  /*1010*/  LOP3.LUT R0, R0, 0x80000000, RZ, 0xc0, !PT ;  /* 0x8000000000007812 */ /* 0x000fc800078ec0ff */
[----:B------:R-:W-:Y:S01]  /*1020*/  LOP3.LUT R0, R0, 0x7f800000, RZ, 0xfc, !PT ;  /* 0x7f80000000007812 */ /* 0x000fe200078efcff */
[----:B------:R-:W-:Y:S06]  /*1030*/  BRA `(.L_x_15) ;  /* 0x0000000000047947 */ /* 0x000fec0003800000 */
.L_x_13:
[----:B------:R-:W-:-:S07]  /*1040*/  IMAD R0, R12, 0x800000, R0 ;  /* 0x008000000c007824 */ /* 0x000fce00078e0200 */
.L_x_15:
[----:B------:R-:W-:Y:S05]  /*1050*/  BSYNC.RECONVERGENT B2 ;  /* 0x0000000000027941 */ /* 0x000fea0003800200 */
.L_x_12:
[----:B------:R-:W-:Y:S05]  /*1060*/  BRA `(.L_x_16) ;  /* 0x0000000000207947 */ /* 0x000fea0003800000 */
.L_x_11:
[----:B------:R-:W-:-:S04]  /*1070*/  LOP3.LUT R0, R12, 0x80000000, R11, 0x48, !PT ;  /* 0x800000000c007812 */ /* 0x000fc800078e480b */
[----:B------:R-:W-:Y:S01]  /*1080*/  LOP3.LUT R0, R0, 0x7f800000, RZ, 0xfc, !PT ;  /* 0x7f80000000007812 */ /* 0x000fe200078efcff */
[----:B------:R-:W-:Y:S06]  /*1090*/  BRA `(.L_x_16) ;  /* 0x0000000000147947 */ /* 0x000fec0003800000 */
.L_x_10:
[----:B------:R-:W-:Y:S01]  /*10a0*/  LOP3.LUT R0, R12, 0x80000000, R11, 0x48, !PT ;  /* 0x800000000c007812 */ /* 0x000fe200078e480b */
[----:B------:R-:W-:Y:S06]  /*10b0*/  BRA `(.L_x_16) ;  /* 0x00000000000c7947 */ /* 0x000fec0003800000 */
.L_x_9:
[----:B------:R-:W0:Y:S01]  /*10c0*/  MUFU.RSQ R0, -QNAN ;  /* 0xffc0000000007908 */ /* 0x000e220000001400 */
[----:B------:R-:W-:Y:S05]  /*10d0*/  BRA `(.L_x_16) ;  /* 0x0000000000047947 */ /* 0x000fea0003800000 */
.L_x_8:
[----:B------:R-:W-:-:S07]  /*10e0*/  FADD.FTZ R0, R0, R3 ;  /* 0x0000000300007221 */ /* 0x000fce0000010000 */
.L_x_16:
[----:B------:R-:W-:Y:S05]  /*10f0*/  BSYNC.RECONVERGENT B1 ;  /* 0x0000000000017941 */ /* 0x000fea0003800200 */
.L_x_6:
[----:B------:R-:W-:-:S04]  /*1100*/  HFMA2 R11, -RZ, RZ, 0, 0 ;  /* 0x00000000ff0b7431 */ /* 0x000fc800000001ff */
[----:B0-----:R-:W-:Y:S05]  /*1110*/  RET.REL.NODEC R10 `(_Z7fractaliiPh) ;  /* 0xffffffec0ab87950 */ /* 0x001fea0003c3ffff */
.L_x_17:
[----:B------:R-:W-:-:S00]  /*1120*/  BRA `(.L_x_17) ;  /* 0xfffffffc00fc7947 */ /* 0x000fc0000383ffff */
[----:B------:R-:W-:-:S00]  /*1130*/  NOP ;  /* 0x0000000000007918 */ /* 0x000fc00000000000 */
        /* <DEDUP_REMOVED lines=12> */
.L_x_18:


//--------------------- .nv.shared.reserved.0     --------------------------
	.section	.nv.shared.reserved.0,"aw",@nobits
	.weak		__nv_reservedSMEM_offset_0_alias
	.size		__nv_reservedSMEM_offset_0_alias, 0, 64
	.other		__nv_reservedSMEM_offset_0_alias,@"STO_CUDA_RESERVED_SHARED STV_DEFAULT"
__nv_reservedSMEM_offset_0_alias:
	.zero		0
	.zero		64


//--------------------- .nv.constant0._Z7fractaliiPh --------------------------
	.section	.nv.constant0._Z7fractaliiPh,"a",@progbits
	.sectionflags	@""
	.align	4
.nv.constant0._Z7fractaliiPh:
	.zero		912


//--------------------- SYMBOLS --------------------------

	.type		.nv.reservedSmem.offset0,@object
	.size		.nv.reservedSmem.offset0,0x4
